	.headerflags	@"EF_CUDA_TEXMODE_UNIFIED EF_CUDA_64BIT_ADDRESS EF_CUDA_ACCELERATORS EF_CUDA_SM90 EF_CUDA_VIRTUAL_SM(EF_CUDA_SM90)"
	.elftype	@"ET_EXEC"


//--------------------- .nv.info                  --------------------------
	.section	.nv.info,"",@"SHT_CUDA_INFO"
	.align	4


	//----- nvinfo : EIATTR_REGCOUNT
	.align		4
        /*0000*/ 	.byte	0x04, 0x2f
        /*0002*/ 	.short	(.L_1 - .L_0)
	.align		4
.L_0:
        /*0004*/ 	.word	index@(triton_poi_fused_cat_52)
        /*0008*/ 	.word	0x0000001b


	//----- nvinfo : EIATTR_MIN_STACK_SIZE
	.align		4
.L_1:
        /*000c*/ 	.byte	0x04, 0x12
        /*000e*/ 	.short	(.L_3 - .L_2)
	.align		4
.L_2:
        /*0010*/ 	.word	index@(triton_poi_fused_cat_52)
        /*0014*/ 	.word	0x00000000


	//----- nvinfo : EIATTR_FRAME_SIZE
	.align		4
.L_3:
        /*0018*/ 	.byte	0x04, 0x11
        /*001a*/ 	.short	(.L_5 - .L_4)
	.align		4
.L_4:
        /*001c*/ 	.word	index@(triton_poi_fused_cat_52)
        /*0020*/ 	.word	0x00000000


	//----- nvinfo : EIATTR_MIN_STACK_SIZE
	.align		4
.L_5:
        /*0024*/ 	.byte	0x04, 0x12
        /*0026*/ 	.short	(.L_7 - .L_6)
	.align		4
.L_6:
        /*0028*/ 	.word	index@(triton_poi_fused_cat_52)
        /*002c*/ 	.word	0x00000000
.L_7:


//--------------------- .nv.info.triton_poi_fused_cat_52 --------------------------
	.section	.nv.info.triton_poi_fused_cat_52,"",@"SHT_CUDA_INFO"
	.sectionflags	@""
	.align	4


	//----- nvinfo : EIATTR_CUDA_API_VERSION
	.align		4
        /*0000*/ 	.byte	0x04, 0x37
        /*0002*/ 	.short	(.L_9 - .L_8)
.L_8:
        /*0004*/ 	.word	0x0000007c


	//----- nvinfo : EIATTR_KPARAM_INFO
	.align		4
.L_9:
        /*0008*/ 	.byte	0x04, 0x17
        /*000a*/ 	.short	(.L_11 - .L_10)
.L_10:
        /*000c*/ 	.word	0x00000000
        /*0010*/ 	.short	0x0003
        /*0012*/ 	.short	0x0014
        /*0014*/ 	.byte	0x00, 0xf0, 0x11, 0x00


	//----- nvinfo : EIATTR_KPARAM_INFO
	.align		4
.L_11:
        /*0018*/ 	.byte	0x04, 0x17
        /*001a*/ 	.short	(.L_13 - .L_12)
.L_12:
        /*001c*/ 	.word	0x00000000
        /*0020*/ 	.short	0x0002
        /*0022*/ 	.short	0x0010
        /*0024*/ 	.byte	0x00, 0xf0, 0x11, 0x00


	//----- nvinfo : EIATTR_KPARAM_INFO
	.align		4
.L_13:
        /*0028*/ 	.byte	0x04, 0x17
        /*002a*/ 	.short	(.L_15 - .L_14)
.L_14:
        /*002c*/ 	.word	0x00000000
        /*0030*/ 	.short	0x0001
        /*0032*/ 	.short	0x0008
        /*0034*/ 	.byte	0x00, 0xf4, 0x21, 0x00


	//----- nvinfo : EIATTR_KPARAM_INFO
	.align		4
.L_15:
        /*0038*/ 	.byte	0x04, 0x17
        /*003a*/ 	.short	(.L_17 - .L_16)
.L_16:
        /*003c*/ 	.word	0x00000000
        /*0040*/ 	.short	0x0000
        /*0042*/ 	.short	0x0000
        /*0044*/ 	.byte	0x00, 0xf4, 0x21, 0x00


	//----- nvinfo : EIATTR_SPARSE_MMA_MASK
	.align		4
.L_17:
        /*0048*/ 	.byte	0x03, 0x50
        /*004a*/ 	.short	0x0000


	//----- nvinfo : EIATTR_MAXREG_COUNT
	.align		4
        /*004c*/ 	.byte	0x03, 0x1b
        /*004e*/ 	.short	0x00ff


	//----- nvinfo : EIATTR_EXIT_INSTR_OFFSETS
	.align		4
        /*0050*/ 	.byte	0x04, 0x1c
        /*0052*/ 	.short	(.L_19 - .L_18)


	//   ....[0]....
.L_18:
        /*0054*/ 	.word	0x000004e0


	//   ....[1]....
        /*0058*/ 	.word	0x00000530


	//----- nvinfo : EIATTR_REQNTID
	.align		4
.L_19:
        /*005c*/ 	.byte	0x04, 0x10
        /*005e*/ 	.short	(.L_21 - .L_20)
.L_20:
        /*0060*/ 	.word	0x00000080
        /*0064*/ 	.word	0x00000001
        /*0068*/ 	.word	0x00000001


	//----- nvinfo : EIATTR_CBANK_PARAM_SIZE
	.align		4
.L_21:
        /*006c*/ 	.byte	0x03, 0x19
        /*006e*/ 	.short	0x0018


	//----- nvinfo : EIATTR_PARAM_CBANK
	.align		4
        /*0070*/ 	.byte	0x04, 0x0a
        /*0072*/ 	.short	(.L_23 - .L_22)
	.align		4
.L_22:
        /*0074*/ 	.word	index@(.nv.constant0.triton_poi_fused_cat_52)
        /*0078*/ 	.short	0x0210
        /*007a*/ 	.short	0x0018


	//----- nvinfo : EIATTR_SW_WAR
	.align		4
.L_23:
        /*007c*/ 	.byte	0x04, 0x36
        /*007e*/ 	.short	(.L_25 - .L_24)
.L_24:
        /*0080*/ 	.word	0x00000008
.L_25:


//--------------------- .nv.callgraph             --------------------------
	.section	.nv.callgraph,"",@"SHT_CUDA_CALLGRAPH"
	.align	4
	.sectionentsize	8
	.align		4
        /*0000*/ 	.word	0x00000000
	.align		4
        /*0004*/ 	.word	0xffffffff
	.align		4
        /*0008*/ 	.word	0x00000000
	.align		4
        /*000c*/ 	.word	0xfffffffe
	.align		4
        /*0010*/ 	.word	0x00000000
	.align		4
        /*0014*/ 	.word	0xfffffffd
	.align		4
        /*0018*/ 	.word	0x00000000
	.align		4
        /*001c*/ 	.word	0xfffffffc


//--------------------- .text.triton_poi_fused_cat_52 --------------------------
	.section	.text.triton_poi_fused_cat_52,"ax",@progbits
	.sectionflags	@"SHF_BARRIERS=1"
	.align	128
        .global         triton_poi_fused_cat_52
        .type           triton_poi_fused_cat_52,@function
        .size           triton_poi_fused_cat_52,(.L_x_1 - triton_poi_fused_cat_52)
        .other          triton_poi_fused_cat_52,@"STO_CUDA_ENTRY STV_DEFAULT"
triton_poi_fused_cat_52:
.text.triton_poi_fused_cat_52:
[----:B------:R-:W0:Y:S02]  /*0000*/  LDC R1, c[0x0][0x28] ;  /* 0x00000a00ff017b82 */ /* 0x000e240000000800 */
[----:B------:R-:W1:Y:S01]  /*0010*/  S2R R19, SR_TID.X ;  /* 0x0000000000137919 */ /* 0x000e620000002100 */
[----:B------:R-:W2:Y:S01]  /*0020*/  LDC.64 R8, c[0x0][0x210] ;  /* 0x00008400ff087b82 */ /* 0x000ea20000000a00 */
[----:B------:R-:W-:Y:S01]  /*0030*/  CS2R R6, SRZ ;  /* 0x0000000000067805 */ /* 0x000fe2000001ff00 */
[----:B------:R-:W-:Y:S01]  /*0040*/  ULDC.64 UR6, c[0x0][0x208] ;  /* 0x0000820000067ab9 */ /* 0x000fe20000000a00 */
[----:B------:R-:W3:Y:S01]  /*0050*/  S2R R0, SR_CTAID.X ;  /* 0x0000000000007919 */ /* 0x000ee20000002500 */
[----:B------:R-:W4:Y:S01]  /*0060*/  S2R R16, SR_CTAID.Y ;  /* 0x0000000000107919 */ /* 0x000f220000002600 */
[----:B------:R-:W-:Y:S02]  /*0070*/  CS2R R10, SRZ ;  /* 0x00000000000a7805 */ /* 0x000fe4000001ff00 */
[----:B-1----:R-:W-:Y:S01]  /*0080*/  SHF.R.U32.HI R3, RZ, 0x3, R19 ;  /* 0x00000003ff037819 */ /* 0x002fe20000011613 */
[----:B------:R-:W-:Y:S02]  /*0090*/  IMAD.SHL.U32 R17, R19, 0x4, RZ ;  /* 0x0000000413117824 */ /* 0x000fe400078e00ff */
[----:B---3--:R-:W-:Y:S01]  /*00a0*/  IMAD.SHL.U32 R0, R0, 0x20, RZ ;  /* 0x0000002000007824 */ /* 0x008fe200078e00ff */
[----:B------:R-:W-:Y:S01]  /*00b0*/  SGXT.U32 R3, R3, 0x4 ;  /* 0x000000040303781a */ /* 0x000fe20000000000 */
[----:B----4-:R-:W-:-:S03]  /*00c0*/  IMAD.SHL.U32 R18, R16, 0x20, RZ ;  /* 0x0000002010127824 */ /* 0x010fc600078e00ff */
[----:B------:R-:W-:Y:S02]  /*00d0*/  LOP3.LUT R5, R0, 0x1c, R17, 0xf8, !PT ;  /* 0x0000001c00057812 */ /* 0x000fe400078ef811 */
[----:B------:R-:W-:Y:S02]  /*00e0*/  LOP3.LUT R2, R18, R3, RZ, 0xfc, !PT ;  /* 0x0000000312027212 */ /* 0x000fe400078efcff */
[----:B------:R-:W-:Y:S02]  /*00f0*/  ISETP.GE.AND P0, PT, R5, 0xc4, PT ;  /* 0x000000c40500780c */ /* 0x000fe40003f06270 */
[----:B------:R-:W-:Y:S01]  /*0100*/  LOP3.LUT R4, R18, 0x10, R3, 0xfe, !PT ;  /* 0x0000001012047812 */ /* 0x000fe200078efe03 */
[----:B------:R-:W-:-:S04]  /*0110*/  IMAD R13, R2, 0xc4, R5 ;  /* 0x000000c4020d7824 */ /* 0x000fc800078e0205 */
[----:B------:R-:W-:Y:S01]  /*0120*/  IMAD R15, R4, 0xc4, R5 ;  /* 0x000000c4040f7824 */ /* 0x000fe200078e0205 */
[----:B------:R-:W-:Y:S01]  /*0130*/  CS2R R4, SRZ ;  /* 0x0000000000047805 */ /* 0x000fe2000001ff00 */
[----:B--2---:R-:W-:-:S04]  /*0140*/  IMAD.WIDE R12, R13, 0x4, R8 ;  /* 0x000000040d0c7825 */ /* 0x004fc800078e0208 */
[----:B------:R-:W-:Y:S01]  /*0150*/  IMAD.WIDE R14, R15, 0x4, R8 ;  /* 0x000000040f0e7825 */ /* 0x000fe200078e0208 */
[----:B------:R-:W-:Y:S01]  /*0160*/  CS2R R8, SRZ ;  /* 0x0000000000087805 */ /* 0x000fe2000001ff00 */
[----:B------:R-:W2:Y:S05]  /*0170*/  @!P0 LDG.E.EL.128 R4, desc[UR6][R12.64] ;  /* 0x000000060c048981 */ /* 0x000eaa000c2e1d00 */
[----:B------:R1:W3:Y:S01]  /*0180*/  @!P0 LDG.E.EL.128 R8, desc[UR6][R14.64] ;  /* 0x000000060e088981 */ /* 0x0002e2000c2e1d00 */
[----:B------:R-:W4:Y:S01]  /*0190*/  S2UR UR5, SR_CgaCtaId ;  /* 0x00000000000579c3 */ /* 0x000f220000008800 */
[C---:B------:R-:W-:Y:S01]  /*01a0*/  IMAD.SHL.U32 R2, R19.reuse, 0x80, RZ ;  /* 0x0000008013027824 */ /* 0x040fe200078e00ff */
[----:B------:R-:W-:Y:S01]  /*01b0*/  UMOV UR4, 0x400 ;  /* 0x0000040000047882 */ /* 0x000fe20000000000 */
[----:B------:R-:W-:-:S03]  /*01c0*/  IMAD.SHL.U32 R19, R19, 0x2, RZ ;  /* 0x0000000213137824 */ /* 0x000fc600078e00ff */
[----:B------:R-:W-:Y:S02]  /*01d0*/  LOP3.LUT R2, R2, 0x380, RZ, 0xc0, !PT ;  /* 0x0000038002027812 */ /* 0x000fe400078ec0ff */
[----:B------:R-:W-:Y:S02]  /*01e0*/  LOP3.LUT R24, R19, 0xf0, RZ, 0xc0, !PT ;  /* 0x000000f013187812 */ /* 0x000fe400078ec0ff */
[C---:B------:R-:W-:Y:S02]  /*01f0*/  LOP3.LUT R19, R2.reuse, 0x20, RZ, 0xfc, !PT ;  /* 0x0000002002137812 */ /* 0x040fe400078efcff */
[C---:B------:R-:W-:Y:S02]  /*0200*/  LOP3.LUT R20, R2.reuse, 0x40, RZ, 0xfc, !PT ;  /* 0x0000004002147812 */ /* 0x040fe400078efcff */
[C---:B-1----:R-:W-:Y:S02]  /*0210*/  LOP3.LUT R14, R2.reuse, 0x60, RZ, 0xfc, !PT ;  /* 0x00000060020e7812 */ /* 0x042fe400078efcff */
[----:B------:R-:W-:Y:S01]  /*0220*/  LOP3.LUT R12, R2, R3, RZ, 0xfc, !PT ;  /* 0x00000003020c7212 */ /* 0x000fe200078efcff */
[----:B----4-:R-:W-:-:S06]  /*0230*/  UPRMT UR4, UR5, 0x654, UR4 ;  /* 0x0000065405047896 */ /* 0x010fcc0008000004 */
[----:B------:R-:W-:Y:S02]  /*0240*/  LEA.HI R13, R2, UR4, RZ, 0x1f ;  /* 0x00000004020d7c11 */ /* 0x000fe4000f8ff8ff */
[----:B------:R-:W-:Y:S02]  /*0250*/  LEA.HI R15, R19, UR4, RZ, 0x1f ;  /* 0x00000004130f7c11 */ /* 0x000fe4000f8ff8ff */
[----:B------:R-:W-:Y:S01]  /*0260*/  LEA.HI R21, R20, UR4, RZ, 0x1f ;  /* 0x0000000414157c11 */ /* 0x000fe2000f8ff8ff */
[----:B------:R-:W-:Y:S01]  /*0270*/  IMAD R19, R12, 0x4, R13 ;  /* 0x000000040c137824 */ /* 0x000fe200078e020d */
[----:B------:R-:W-:Y:S01]  /*0280*/  LEA.HI R23, R14, UR4, RZ, 0x1f ;  /* 0x000000040e177c11 */ /* 0x000fe2000f8ff8ff */
[C---:B------:R-:W-:Y:S01]  /*0290*/  IMAD R20, R12.reuse, 0x4, R15 ;  /* 0x000000040c147824 */ /* 0x040fe200078e020f */
[----:B------:R-:W-:Y:S01]  /*02a0*/  LOP3.LUT R2, R17, 0x1fc, RZ, 0xc0, !PT ;  /* 0x000001fc11027812 */ /* 0x000fe200078ec0ff */
[C---:B------:R-:W-:Y:S01]  /*02b0*/  IMAD R21, R12.reuse, 0x4, R21 ;  /* 0x000000040c157824 */ /* 0x040fe200078e0215 */
[----:B------:R-:W-:Y:S01]  /*02c0*/  LOP3.LUT R17, R18, 0x1c, R17, 0xf8, !PT ;  /* 0x0000001c12117812 */ /* 0x000fe200078ef811 */
[----:B------:R-:W-:-:S02]  /*02d0*/  IMAD R22, R12, 0x4, R23 ;  /* 0x000000040c167824 */ /* 0x000fc400078e0217 */
[----:B------:R-:W-:-:S04]  /*02e0*/  VIADD R13, R24, UR4 ;  /* 0x00000004180d7c36 */ /* 0x000fc80008000000 */
[----:B------:R-:W-:Y:S01]  /*02f0*/  IMAD R13, R2, 0x4, R13 ;  /* 0x00000004020d7824 */ /* 0x000fe200078e020d */
[----:B--2---:R1:W-:Y:S04]  /*0300*/  STS [R19], R4 ;  /* 0x0000000413007388 */ /* 0x0043e80000000800 */
[----:B------:R-:W-:Y:S04]  /*0310*/  STS [R20+0x80], R5 ;  /* 0x0000800514007388 */ /* 0x000fe80000000800 */
[----:B------:R2:W-:Y:S01]  /*0320*/  STS [R21+0x100], R6 ;  /* 0x0001000615007388 */ /* 0x0005e20000000800 */
[----:B-1----:R-:W-:-:S03]  /*0330*/  SHF.R.S32.HI R4, RZ, 0x1a, R16 ;  /* 0x0000001aff047819 */ /* 0x002fc60000011410 */
[----:B------:R1:W-:Y:S01]  /*0340*/  STS [R22+0x180], R7 ;  /* 0x0001800716007388 */ /* 0x0003e20000000800 */
[----:B------:R-:W-:-:S03]  /*0350*/  SGXT R4, R4, 0x1 ;  /* 0x000000010404781a */ /* 0x000fc60000000200 */
[----:B---3--:R3:W-:Y:S01]  /*0360*/  STS [R19+0x40], R8 ;  /* 0x0000400813007388 */ /* 0x0087e20000000800 */
[----:B--2---:R-:W-:-:S03]  /*0370*/  LEA.HI R6, R4, R17, RZ, 0xb ;  /* 0x0000001104067211 */ /* 0x004fc600078f58ff */
[----:B------:R-:W-:Y:S01]  /*0380*/  STS [R20+0xc0], R9 ;  /* 0x0000c00914007388 */ /* 0x000fe20000000800 */
[----:B------:R-:W2:Y:S01]  /*0390*/  LDC.64 R4, c[0x0][0x218] ;  /* 0x00008600ff047b82 */ /* 0x000ea20000000a00 */
[----:B-1----:R-:W-:Y:S02]  /*03a0*/  SHF.R.S32.HI R7, RZ, 0xb, R6 ;  /* 0x0000000bff077819 */ /* 0x002fe40000011406 */
[----:B------:R1:W-:Y:S01]  /*03b0*/  STS [R21+0x140], R10 ;  /* 0x0001400a15007388 */ /* 0x0003e20000000800 */
[----:B---3--:R-:W-:-:S03]  /*03c0*/  LOP3.LUT R8, R6, 0xfffff800, RZ, 0xc0, !PT ;  /* 0xfffff80006087812 */ /* 0x008fc600078ec0ff */
[----:B------:R-:W-:Y:S01]  /*03d0*/  STS [R22+0x1c0], R11 ;  /* 0x0001c00b16007388 */ /* 0x000fe20000000800 */
[----:B------:R-:W-:Y:S01]  /*03e0*/  LOP3.LUT R6, R0, R3, RZ, 0xfc, !PT ;  /* 0x0000000300067212 */ /* 0x000fe200078efcff */
[----:B------:R-:W-:Y:S01]  /*03f0*/  IMAD.IADD R8, R17, 0x1, -R8 ;  /* 0x0000000111087824 */ /* 0x000fe200078e0a08 */
[----:B------:R-:W-:Y:S01]  /*0400*/  BAR.SYNC.DEFER_BLOCKING 0x0 ;  /* 0x0000000000007b1d */ /* 0x000fe20000010000 */
[----:B------:R-:W-:Y:S02]  /*0410*/  LOP3.LUT R0, R0, 0x10, R3, 0xfe, !PT ;  /* 0x0000001000007812 */ /* 0x000fe400078efe03 */
[----:B-1----:R-:W-:Y:S01]  /*0420*/  LOP3.LUT R10, R2, 0x200, RZ, 0xfc, !PT ;  /* 0x00000200020a7812 */ /* 0x002fe200078efcff */
[----:B------:R-:W-:Y:S01]  /*0430*/  IMAD R9, R7, 0x62000, R8 ;  /* 0x0006200007097824 */ /* 0x000fe200078e0208 */
[----:B------:R-:W-:Y:S02]  /*0440*/  ISETP.GE.AND P1, PT, R6, 0xc4, PT ;  /* 0x000000c40600780c */ /* 0x000fe40003f26270 */
[----:B------:R-:W-:Y:S01]  /*0450*/  ISETP.GE.AND P0, PT, R0, 0xc4, PT ;  /* 0x000000c40000780c */ /* 0x000fe20003f06270 */
[----:B------:R-:W-:Y:S01]  /*0460*/  IMAD R7, R6, 0x800, R9 ;  /* 0x0000080006077824 */ /* 0x000fe200078e0209 */
[----:B------:R-:W-:-:S04]  /*0470*/  SHF.R.U32.HI R10, RZ, 0x1, R10 ;  /* 0x00000001ff0a7819 */ /* 0x000fc8000001160a */
[----:B------:R-:W-:Y:S01]  /*0480*/  LOP3.LUT R10, R10, 0x1f0, RZ, 0xc0, !PT ;  /* 0x000001f00a0a7812 */ /* 0x000fe200078ec0ff */
[----:B--2---:R-:W-:-:S04]  /*0490*/  IMAD.WIDE R6, R7, 0x4, R4 ;  /* 0x0000000407067825 */ /* 0x004fc800078e0204 */
[----:B------:R-:W-:-:S04]  /*04a0*/  VIADD R3, R10, UR4 ;  /* 0x000000040a037c36 */ /* 0x000fc80008000000 */
[----:B------:R-:W-:Y:S01]  /*04b0*/  IMAD R3, R2, 0x4, R3 ;  /* 0x0000000402037824 */ /* 0x000fe200078e0203 */
[----:B------:R-:W1:Y:S04]  /*04c0*/  LDS.128 R12, [R13] ;  /* 0x000000000d0c7984 */ /* 0x000e680000000c00 */
[----:B-1----:R1:W-:Y:S01]  /*04d0*/  @!P1 STG.E.128 desc[UR6][R6.64], R12 ;  /* 0x0000000c06009986 */ /* 0x0023e2000c101d06 */
[----:B------:R-:W-:Y:S05]  /*04e0*/  @P0 EXIT ;  /* 0x000000000000094d */ /* 0x000fea0003800000 */
[----:B-1----:R-:W0:Y:S01]  /*04f0*/  LDS.128 R12, [R3+0x800] ;  /* 0x00080000030c7984 */ /* 0x002e220000000c00 */
[----:B------:R-:W-:-:S04]  /*0500*/  IMAD R9, R0, 0x800, R9 ;  /* 0x0000080000097824 */ /* 0x000fc800078e0209 */
[----:B------:R-:W-:-:S05]  /*0510*/  IMAD.WIDE R4, R9, 0x4, R4 ;  /* 0x0000000409047825 */ /* 0x000fca00078e0204 */
[----:B0-----:R-:W-:Y:S01]  /*0520*/  STG.E.128 desc[UR6][R4.64], R12 ;  /* 0x0000000c04007986 */ /* 0x001fe2000c101d06 */
[----:B------:R-:W-:Y:S05]  /*0530*/  EXIT ;  /* 0x000000000000794d */ /* 0x000fea0003800000 */
.L_x_0:
[----:B------:R-:W-:-:S00]  /*0540*/  BRA `(.L_x_0) ;  /* 0xfffffffc00fc7947 */ /* 0x000fc0000383ffff */
[----:B------:R-:W-:-:S00]  /*0550*/  NOP ;  /* 0x0000000000007918 */ /* 0x000fc00000000000 */
        /* <DEDUP_REMOVED lines=10> */
.L_x_1:


//--------------------- .nv.shared.triton_poi_fused_cat_52 --------------------------
	.section	.nv.shared.triton_poi_fused_cat_52,"aw",@nobits
	.sectionflags	@""
	.align	16
	.zero		1024


//--------------------- .nv.constant0.triton_poi_fused_cat_52 --------------------------
	.section	.nv.constant0.triton_poi_fused_cat_52,"a",@progbits
	.sectionflags	@""
	.align	4
.nv.constant0.triton_poi_fused_cat_52:
	.zero		552
